//
// Generated by NVIDIA NVVM Compiler
//
// Compiler Build ID: CL-36424714
// Cuda compilation tools, release 13.0, V13.0.88
// Based on NVVM 20.0.0
//

.version 9.0
.target sm_100
.address_size 64

	// .globl	_Z8setToOnePfm

.visible .entry _Z8setToOnePfm(
	.param .u64 .ptr .align 1 _Z8setToOnePfm_param_0,
	.param .u64 _Z8setToOnePfm_param_1
)
{
	.reg .pred 	%p<2>;
	.reg .b32 	%r<6>;
	.reg .b64 	%rd<7>;

	ld.param.u64 	%rd2, [_Z8setToOnePfm_param_0];
	ld.param.u64 	%rd3, [_Z8setToOnePfm_param_1];
	mov.u32 	%r1, %ctaid.x;
	mov.u32 	%r2, %ntid.x;
	mov.u32 	%r3, %tid.x;
	mad.lo.s32 	%r4, %r1, %r2, %r3;
	cvt.u64.u32 	%rd1, %r4;
	setp.le.u64 	%p1, %rd3, %rd1;
	@%p1 bra 	$L__BB0_2;
	cvta.to.global.u64 	%rd4, %rd2;
	shl.b64 	%rd5, %rd1, 2;
	add.s64 	%rd6, %rd4, %rd5;
	mov.b32 	%r5, 1065353216;
	st.global.u32 	[%rd6], %r5;
$L__BB0_2:
	ret;

}


// ===== COMPILED SASS (sm_100) =====

	.target	sm_100

	.elftype	@"ET_EXEC"


//--------------------- .note.nv.tkinfo           --------------------------
	.section	.note.nv.tkinfo,"",@"SHT_NOTE"
	.sectionflags	@"SHF_NOTE_NV_TKINFO"
	.tkinfo
        /*0018*/ 	.word	0x00000002
        /*0030*/ 	.string	""
        /*0030*/ 	.string	"ptxas"
        /*0030*/ 	.string	"Cuda compilation tools, release 13.0, V13.0.88"
        /*0030*/ 	.string	"Build cuda_13.0.r13.0/compiler.36424714_0"
        /*0030*/ 	.string	"-arch sm_100 -m 64 "



//--------------------- .note.nv.cuinfo           --------------------------
	.section	.note.nv.cuinfo,"",@"SHT_NOTE"
	.sectionflags	@"SHF_NOTE_NV_CUINFO"
        /*0018*/ 	.short	0x0002
        /*001a*/ 	.short	0x0064
        /*001c*/ 	.short	0x0082
	.zero		2


//--------------------- .nv.info                  --------------------------
	.section	.nv.info,"",@"SHT_CUDA_INFO"
	.align	4


	//----- nvinfo : EIATTR_REGCOUNT
	.align		4
        /*0000*/ 	.byte	0x04, 0x2f
        /*0002*/ 	.short	(.L_1 - .L_0)
	.align		4
.L_0:
        /*0004*/ 	.word	index@(_Z8setToOnePfm)
        /*0008*/ 	.word	0x00000008


	//----- nvinfo : EIATTR_FRAME_SIZE
	.align		4
.L_1:
        /*000c*/ 	.byte	0x04, 0x11
        /*000e*/ 	.short	(.L_3 - .L_2)
	.align		4
.L_2:
        /*0010*/ 	.word	index@(_Z8setToOnePfm)
        /*0014*/ 	.word	0x00000000


	//----- nvinfo : EIATTR_MIN_STACK_SIZE
	.align		4
.L_3:
        /*0018*/ 	.byte	0x04, 0x12
        /*001a*/ 	.short	(.L_5 - .L_4)
	.align		4
.L_4:
        /*001c*/ 	.word	index@(_Z8setToOnePfm)
        /*0020*/ 	.word	0x00000000
.L_5:


//--------------------- .nv.compat                --------------------------
	.section	.nv.compat,"",@"SHT_CUDA_COMPAT_INFO"
	.align	4
        /*0000*/ 	.byte	0x02, 0x09, 0x00, 0x00, 0x02, 0x02, 0x01, 0x00, 0x02, 0x05, 0x05, 0x00, 0x03, 0x07, 0x01, 0x01
        /*0010*/ 	.byte	0x02, 0x03, 0x00, 0x00, 0x02, 0x06, 0x01, 0x00, 0x04, 0x0b, 0x08, 0x00, 0x09, 0x00, 0x00, 0x00
        /*0020*/ 	.byte	0x00, 0x00, 0x00, 0x00


//--------------------- .nv.info._Z8setToOnePfm   --------------------------
	.section	.nv.info._Z8setToOnePfm,"",@"SHT_CUDA_INFO"
	.sectionflags	@""
	.align	4


	//----- nvinfo : EIATTR_CUDA_API_VERSION
	.align		4
        /*0000*/ 	.byte	0x04, 0x37
        /*0002*/ 	.short	(.L_7 - .L_6)
.L_6:
        /*0004*/ 	.word	0x00000082


	//----- nvinfo : EIATTR_KPARAM_INFO
	.align		4
.L_7:
        /*0008*/ 	.byte	0x04, 0x17
        /*000a*/ 	.short	(.L_9 - .L_8)
.L_8:
        /*000c*/ 	.word	0x00000000
        /*0010*/ 	.short	0x0001
        /*0012*/ 	.short	0x0008
        /*0014*/ 	.byte	0x00, 0xf0, 0x21, 0x00


	//----- nvinfo : EIATTR_KPARAM_INFO
	.align		4
.L_9:
        /*0018*/ 	.byte	0x04, 0x17
        /*001a*/ 	.short	(.L_11 - .L_10)
.L_10:
        /*001c*/ 	.word	0x00000000
        /*0020*/ 	.short	0x0000
        /*0022*/ 	.short	0x0000
        /*0024*/ 	.byte	0x00, 0xf5, 0x21, 0x00


	//----- nvinfo : EIATTR_SPARSE_MMA_MASK
	.align		4
.L_11:
        /*0028*/ 	.byte	0x03, 0x50
        /*002a*/ 	.short	0x0000


	//----- nvinfo : EIATTR_MAXREG_COUNT
	.align		4
        /*002c*/ 	.byte	0x03, 0x1b
        /*002e*/ 	.short	0x00ff


	//----- nvinfo : EIATTR_MERCURY_ISA_VERSION
	.align		4
        /*0030*/ 	.byte	0x03, 0x5f
        /*0032*/ 	.short	0x0101


	//----- nvinfo : EIATTR_VRC_CTA_INIT_COUNT
	.align		4
        /*0034*/ 	.byte	0x02, 0x4a
	.zero		1
	.zero		1


	//----- nvinfo : EIATTR_EXIT_INSTR_OFFSETS
	.align		4
        /*0038*/ 	.byte	0x04, 0x1c
        /*003a*/ 	.short	(.L_13 - .L_12)


	//   ....[0]....
.L_12:
        /*003c*/ 	.word	0x00000080


	//   ....[1]....
        /*0040*/ 	.word	0x000000f0


	//----- nvinfo : EIATTR_CBANK_PARAM_SIZE
	.align		4
.L_13:
        /*0044*/ 	.byte	0x03, 0x19
        /*0046*/ 	.short	0x0010


	//----- nvinfo : EIATTR_PARAM_CBANK
	.align		4
        /*0048*/ 	.byte	0x04, 0x0a
        /*004a*/ 	.short	(.L_15 - .L_14)
	.align		4
.L_14:
        /*004c*/ 	.word	index@(.nv.constant0._Z8setToOnePfm)
        /*0050*/ 	.short	0x0380
        /*0052*/ 	.short	0x0010


	//----- nvinfo : EIATTR_SW_WAR
	.align		4
.L_15:
        /*0054*/ 	.byte	0x04, 0x36
        /*0056*/ 	.short	(.L_17 - .L_16)
.L_16:
        /*0058*/ 	.word	0x00000008
.L_17:


//--------------------- .nv.callgraph             --------------------------
	.section	.nv.callgraph,"",@"SHT_CUDA_CALLGRAPH"
	.align	4
	.sectionentsize	8
	.align		4
        /*0000*/ 	.word	0x00000000
	.align		4
        /*0004*/ 	.word	0xffffffff
	.align		4
        /*0008*/ 	.word	0x00000000
	.align		4
        /*000c*/ 	.word	0xfffffffe
	.align		4
        /*0010*/ 	.word	0x00000000
	.align		4
        /*0014*/ 	.word	0xfffffffd
	.align		4
        /*0018*/ 	.word	0x00000000
	.align		4
        /*001c*/ 	.word	0xfffffffc


//--------------------- .text._Z8setToOnePfm      --------------------------
	.section	.text._Z8setToOnePfm,"ax",@progbits
	.align	128
        .global         _Z8setToOnePfm
        .type           _Z8setToOnePfm,@function
        .size           _Z8setToOnePfm,(.L_x_1 - _Z8setToOnePfm)
        .other          _Z8setToOnePfm,@"STO_CUDA_ENTRY STV_DEFAULT"
_Z8setToOnePfm:
.text._Z8setToOnePfm:
[----:B------:R-:W-:Y:S01]  /*0000*/  LDC R1, c[0x0][0x37c] ;  /* 0x0000df00ff017b82 */ /* 0x000fe20000000800 */
[----:B------:R-:W0:Y:S07]  /*0010*/  S2R R3, SR_TID.X ;  /* 0x0000000000037919 */ /* 0x000e2e0000002100 */
[----:B------:R-:W0:Y:S01]  /*0020*/  S2UR UR4, SR_CTAID.X ;  /* 0x00000000000479c3 */ /* 0x000e220000002500 */
[----:B------:R-:W1:Y:S07]  /*0030*/  LDCU.64 UR6, c[0x0][0x388] ;  /* 0x00007100ff0677ac */ /* 0x000e6e0008000a00 */
[----:B------:R-:W0:Y:S02]  /*0040*/  LDC R0, c[0x0][0x360] ;  /* 0x0000d800ff007b82 */ /* 0x000e240000000800 */
[----:B0-----:R-:W-:-:S05]  /*0050*/  IMAD R0, R0, UR4, R3 ;  /* 0x0000000400007c24 */ /* 0x001fca000f8e0203 */
[----:B-1----:R-:W-:-:S04]  /*0060*/  ISETP.GE.U32.AND P0, PT, R0, UR6, PT ;  /* 0x0000000600007c0c */ /* 0x002fc8000bf06070 */
[----:B------:R-:W-:-:S13]  /*0070*/  ISETP.GE.U32.AND.EX P0, PT, RZ, UR7, PT, P0 ;  /* 0x00000007ff007c0c */ /* 0x000fda000bf06100 */
[----:B------:R-:W-:Y:S05]  /*0080*/  @P0 EXIT ;  /* 0x000000000000094d */ /* 0x000fea0003800000 */
[----:B------:R-:W0:Y:S01]  /*0090*/  LDCU.64 UR6, c[0x0][0x380] ;  /* 0x00007000ff0677ac */ /* 0x000e220008000a00 */
[----:B------:R-:W-:Y:S01]  /*00a0*/  IMAD.MOV.U32 R5, RZ, RZ, 0x3f800000 ;  /* 0x3f800000ff057424 */ /* 0x000fe200078e00ff */
[----:B------:R-:W1:Y:S01]  /*00b0*/  LDCU.64 UR4, c[0x0][0x358] ;  /* 0x00006b00ff0477ac */ /* 0x000e620008000a00 */
[----:B0-----:R-:W-:-:S04]  /*00c0*/  LEA R2, P0, R0, UR6, 0x2 ;  /* 0x0000000600027c11 */ /* 0x001fc8000f8010ff */
[----:B------:R-:W-:-:S05]  /*00d0*/  LEA.HI.X R3, R0, UR7, RZ, 0x2, P0 ;  /* 0x0000000700037c11 */ /* 0x000fca00080f14ff */
[----:B-1----:R-:W-:Y:S01]  /*00e0*/  STG.E desc[UR4][R2.64], R5 ;  /* 0x0000000502007986 */ /* 0x002fe2000c101904 */
[----:B------:R-:W-:Y:S05]  /*00f0*/  EXIT ;  /* 0x000000000000794d */ /* 0x000fea0003800000 */
.L_x_0:
[----:B------:R-:W-:-:S00]  /*0100*/  BRA `(.L_x_0) ;  /* 0xfffffffc00fc7947 */ /* 0x000fc0000383ffff */
[----:B------:R-:W-:-:S00]  /*0110*/  NOP ;  /* 0x0000000000007918 */ /* 0x000fc00000000000 */
        /* <DEDUP_REMOVED lines=14> */
.L_x_1:


//--------------------- .nv.shared.reserved.0     --------------------------
	.section	.nv.shared.reserved.0,"aw",@nobits
	.weak		__nv_reservedSMEM_offset_0_alias
	.size		__nv_reservedSMEM_offset_0_alias, 0, 64
	.other		__nv_reservedSMEM_offset_0_alias,@"STO_CUDA_RESERVED_SHARED STV_DEFAULT"
__nv_reservedSMEM_offset_0_alias:
	.zero		0
	.zero		64


//--------------------- .nv.constant0._Z8setToOnePfm --------------------------
	.section	.nv.constant0._Z8setToOnePfm,"a",@progbits
	.sectionflags	@""
	.align	4
.nv.constant0._Z8setToOnePfm:
	.zero		912


//--------------------- SYMBOLS --------------------------

	.type		.nv.reservedSmem.offset0,@object
	.size		.nv.reservedSmem.offset0,0x4
